//
// Generated by NVIDIA NVVM Compiler
//
// Compiler Build ID: CL-36424714
// Cuda compilation tools, release 13.0, V13.0.88
// Based on NVVM 20.0.0
//

.version 9.0
.target sm_100
.address_size 64

	// .globl	_Z6searchmm
.extern .func  (.param .b32 func_retval0) vprintf
(
	.param .b64 vprintf_param_0,
	.param .b64 vprintf_param_1
)
;
.global .align 1 .b8 $str[19] = {83, 101, 101, 100, 32, 37, 108, 108, 117, 32, 119, 105, 116, 104, 32, 37, 100, 10};

.visible .entry _Z6searchmm(
	.param .u64 _Z6searchmm_param_0,
	.param .u64 _Z6searchmm_param_1
)
{
	.local .align 8 .b8 	__local_depot0[16];
	.reg .b64 	%SP;
	.reg .b64 	%SPL;
	.reg .pred 	%p<8>;
	.reg .b32 	%r<39>;
	.reg .b64 	%rd<73>;

	mov.u64 	%SPL, __local_depot0;
	cvta.local.u64 	%SP, %SPL;
	ld.param.u64 	%rd22, [_Z6searchmm_param_0];
	ld.param.u64 	%rd21, [_Z6searchmm_param_1];
	mov.u32 	%r4, %ctaid.x;
	mov.u32 	%r5, %ntid.x;
	mov.u32 	%r6, %tid.x;
	mad.lo.s32 	%r7, %r4, %r5, %r6;
	cvt.u64.u32 	%rd23, %r7;
	mov.u32 	%r8, %nctaid.x;
	mul.lo.s32 	%r1, %r8, %r5;
	add.s64 	%rd65, %rd22, %rd23;
	setp.ge.u64 	%p1, %rd65, %rd21;
	@%p1 bra 	$L__BB0_9;
	add.u64 	%rd24, %SP, 0;
	add.u64 	%rd2, %SPL, 0;
	cvt.u64.u32 	%rd3, %r1;
$L__BB0_2:
	xor.b64  	%rd25, %rd65, 7640891576956012809;
	add.s64 	%rd26, %rd25, -7046029254386353131;
	xor.b64  	%rd27, %rd65, 174129640068825767;
	xor.b64  	%rd28, %rd26, -1582511674569872204;
	shr.u64 	%rd29, %rd27, 30;
	xor.b64  	%rd30, %rd29, %rd27;
	mul.lo.s64 	%rd31, %rd30, -4658895280553007687;
	shr.u64 	%rd32, %rd31, 27;
	xor.b64  	%rd33, %rd32, %rd31;
	mul.lo.s64 	%rd34, %rd33, -7723592293110705685;
	shr.u64 	%rd35, %rd34, 31;
	xor.b64  	%rd36, %rd35, %rd34;
	shr.u64 	%rd37, %rd28, 30;
	xor.b64  	%rd38, %rd37, %rd28;
	mul.lo.s64 	%rd39, %rd38, -4658895280553007687;
	shr.u64 	%rd40, %rd39, 27;
	xor.b64  	%rd41, %rd40, %rd39;
	mul.lo.s64 	%rd42, %rd41, -7723592293110705685;
	shr.u64 	%rd43, %rd42, 31;
	xor.b64  	%rd44, %rd43, %rd42;
	or.b64  	%rd45, %rd44, %rd36;
	setp.eq.s64 	%p2, %rd45, 0;
	selp.b64 	%rd70, 7640891576956012809, %rd44, %p2;
	selp.b64 	%rd71, -7046029254386353131, %rd36, %p2;
	mov.b32 	%r38, 0;
$L__BB0_3:
	mov.u32 	%r2, %r38;
	add.s64 	%rd46, %rd71, %rd70;
	mov.b64 	{%r10, %r11}, %rd46;
	shf.l.wrap.b32 	%r12, %r10, %r11, 17;
	shf.l.wrap.b32 	%r13, %r11, %r10, 17;
	mov.b64 	%rd47, {%r13, %r12};
	add.s64 	%rd48, %rd47, %rd71;
	xor.b64  	%rd49, %rd71, %rd70;
	mov.b64 	{%r14, %r15}, %rd71;
	shf.l.wrap.b32 	%r16, %r15, %r14, 17;
	shf.l.wrap.b32 	%r17, %r14, %r15, 17;
	mov.b64 	%rd50, {%r17, %r16};
	shl.b64 	%rd51, %rd49, 21;
	xor.b64  	%rd52, %rd50, %rd51;
	xor.b64  	%rd71, %rd52, %rd49;
	mov.b64 	{%r18, %r19}, %rd49;
	shf.l.wrap.b32 	%r20, %r18, %r19, 28;
	shf.l.wrap.b32 	%r21, %r19, %r18, 28;
	mov.b64 	%rd70, {%r21, %r20};
	and.b64  	%rd53, %rd48, 4294967295;
	mul.lo.s64 	%rd72, %rd53, 3;
	cvt.u32.u64 	%r22, %rd72;
	setp.ne.s32 	%p3, %r22, 0;
	@%p3 bra 	$L__BB0_5;
$L__BB0_4:
	add.s64 	%rd54, %rd71, %rd70;
	mov.b64 	{%r23, %r24}, %rd54;
	shf.l.wrap.b32 	%r25, %r23, %r24, 17;
	shf.l.wrap.b32 	%r26, %r24, %r23, 17;
	mov.b64 	%rd55, {%r26, %r25};
	add.s64 	%rd56, %rd55, %rd71;
	xor.b64  	%rd57, %rd71, %rd70;
	mov.b64 	{%r27, %r28}, %rd71;
	shf.l.wrap.b32 	%r29, %r28, %r27, 17;
	shf.l.wrap.b32 	%r30, %r27, %r28, 17;
	mov.b64 	%rd58, {%r30, %r29};
	shl.b64 	%rd59, %rd57, 21;
	xor.b64  	%rd60, %rd58, %rd59;
	xor.b64  	%rd71, %rd60, %rd57;
	mov.b64 	{%r31, %r32}, %rd57;
	shf.l.wrap.b32 	%r33, %r31, %r32, 28;
	shf.l.wrap.b32 	%r34, %r32, %r31, 28;
	mov.b64 	%rd70, {%r34, %r33};
	and.b64  	%rd61, %rd56, 4294967295;
	mul.lo.s64 	%rd72, %rd61, 3;
	cvt.u32.u64 	%r35, %rd72;
	setp.eq.s32 	%p4, %r35, 0;
	@%p4 bra 	$L__BB0_4;
$L__BB0_5:
	setp.lt.u64 	%p5, %rd72, 4294967296;
	add.s32 	%r38, %r2, 1;
	@%p5 bra 	$L__BB0_3;
	setp.lt.u32 	%p6, %r2, 23;
	@%p6 bra 	$L__BB0_8;
	st.local.u64 	[%rd2], %rd65;
	st.local.u32 	[%rd2+8], %r2;
	mov.u64 	%rd62, $str;
	cvta.global.u64 	%rd63, %rd62;
	{ // callseq 0, 0
	.param .b64 param0;
	st.param.b64 	[param0], %rd63;
	.param .b64 param1;
	st.param.b64 	[param1], %rd24;
	.param .b32 retval0;
	call.uni (retval0), 
	vprintf, 
	(
	param0, 
	param1
	);
	ld.param.b32 	%r36, [retval0];
	} // callseq 0
$L__BB0_8:
	add.s64 	%rd65, %rd65, %rd3;
	setp.lt.u64 	%p7, %rd65, %rd21;
	@%p7 bra 	$L__BB0_2;
$L__BB0_9:
	ret;

}


// ===== COMPILED SASS (sm_100) =====

	.target	sm_100

	.elftype	@"ET_EXEC"


//--------------------- .note.nv.tkinfo           --------------------------
	.section	.note.nv.tkinfo,"",@"SHT_NOTE"
	.sectionflags	@"SHF_NOTE_NV_TKINFO"
	.tkinfo
        /*0018*/ 	.word	0x00000002
        /*0030*/ 	.string	""
        /*0030*/ 	.string	"ptxas"
        /*0030*/ 	.string	"Cuda compilation tools, release 13.0, V13.0.88"
        /*0030*/ 	.string	"Build cuda_13.0.r13.0/compiler.36424714_0"
        /*0030*/ 	.string	"-arch sm_100 -m 64 "



//--------------------- .note.nv.cuinfo           --------------------------
	.section	.note.nv.cuinfo,"",@"SHT_NOTE"
	.sectionflags	@"SHF_NOTE_NV_CUINFO"
        /*0018*/ 	.short	0x0002
        /*001a*/ 	.short	0x0064
        /*001c*/ 	.short	0x0082
	.zero		2


//--------------------- .nv.info                  --------------------------
	.section	.nv.info,"",@"SHT_CUDA_INFO"
	.align	4


	//----- nvinfo : EIATTR_REGCOUNT
	.align		4
        /*0000*/ 	.byte	0x04, 0x2f
        /*0002*/ 	.short	(.L_2 - .L_1)
	.align		4
.L_1:
        /*0004*/ 	.word	index@(_Z6searchmm)
        /*0008*/ 	.word	0x00000018


	//----- nvinfo : EIATTR_FRAME_SIZE
	.align		4
.L_2:
        /*000c*/ 	.byte	0x04, 0x11
        /*000e*/ 	.short	(.L_4 - .L_3)
	.align		4
.L_3:
        /*0010*/ 	.word	index@(_Z6searchmm)
        /*0014*/ 	.word	0x00000010


	//----- nvinfo : EIATTR_MIN_STACK_SIZE
	.align		4
.L_4:
        /*0018*/ 	.byte	0x04, 0x12
        /*001a*/ 	.short	(.L_6 - .L_5)
	.align		4
.L_5:
        /*001c*/ 	.word	index@(_Z6searchmm)
        /*0020*/ 	.word	0x00000010
.L_6:


//--------------------- .nv.compat                --------------------------
	.section	.nv.compat,"",@"SHT_CUDA_COMPAT_INFO"
	.align	4
        /*0000*/ 	.byte	0x02, 0x09, 0x00, 0x00, 0x02, 0x02, 0x01, 0x00, 0x02, 0x05, 0x05, 0x00, 0x03, 0x07, 0x01, 0x01
        /*0010*/ 	.byte	0x02, 0x03, 0x00, 0x00, 0x02, 0x06, 0x01, 0x00, 0x04, 0x0b, 0x08, 0x00, 0x09, 0x00, 0x00, 0x00
        /*0020*/ 	.byte	0x00, 0x00, 0x00, 0x00


//--------------------- .nv.info._Z6searchmm      --------------------------
	.section	.nv.info._Z6searchmm,"",@"SHT_CUDA_INFO"
	.sectionflags	@""
	.align	4


	//----- nvinfo : EIATTR_CUDA_API_VERSION
	.align		4
        /*0000*/ 	.byte	0x04, 0x37
        /*0002*/ 	.short	(.L_8 - .L_7)
.L_7:
        /*0004*/ 	.word	0x00000082


	//----- nvinfo : EIATTR_KPARAM_INFO
	.align		4
.L_8:
        /*0008*/ 	.byte	0x04, 0x17
        /*000a*/ 	.short	(.L_10 - .L_9)
.L_9:
        /*000c*/ 	.word	0x00000000
        /*0010*/ 	.short	0x0001
        /*0012*/ 	.short	0x0008
        /*0014*/ 	.byte	0x00, 0xf0, 0x21, 0x00


	//----- nvinfo : EIATTR_KPARAM_INFO
	.align		4
.L_10:
        /*0018*/ 	.byte	0x04, 0x17
        /*001a*/ 	.short	(.L_12 - .L_11)
.L_11:
        /*001c*/ 	.word	0x00000000
        /*0020*/ 	.short	0x0000
        /*0022*/ 	.short	0x0000
        /*0024*/ 	.byte	0x00, 0xf0, 0x21, 0x00


	//----- nvinfo : EIATTR_SPARSE_MMA_MASK
	.align		4
.L_12:
        /*0028*/ 	.byte	0x03, 0x50
        /*002a*/ 	.short	0x0000


	//----- nvinfo : EIATTR_MAXREG_COUNT
	.align		4
        /*002c*/ 	.byte	0x03, 0x1b
        /*002e*/ 	.short	0x00ff


	//----- nvinfo : EIATTR_EXTERNS
	.align		4
        /*0030*/ 	.byte	0x04, 0x0f
        /*0032*/ 	.short	(.L_14 - .L_13)


	//   ....[0]....
	.align		4
.L_13:
        /*0034*/ 	.word	index@(vprintf)


	//----- nvinfo : EIATTR_MERCURY_ISA_VERSION
	.align		4
.L_14:
        /*0038*/ 	.byte	0x03, 0x5f
        /*003a*/ 	.short	0x0101


	//----- nvinfo : EIATTR_VRC_CTA_INIT_COUNT
	.align		4
        /*003c*/ 	.byte	0x02, 0x4a
	.zero		1
	.zero		1


	//----- nvinfo : EIATTR_SYSCALL_OFFSETS
	.align		4
        /*0040*/ 	.byte	0x04, 0x46
        /*0042*/ 	.short	(.L_16 - .L_15)


	//   ....[0]....
.L_15:
        /*0044*/ 	.word	0x00000910


	//----- nvinfo : EIATTR_EXIT_INSTR_OFFSETS
	.align		4
.L_16:
        /*0048*/ 	.byte	0x04, 0x1c
        /*004a*/ 	.short	(.L_18 - .L_17)


	//   ....[0]....
.L_17:
        /*004c*/ 	.word	0x00000110


	//   ....[1]....
        /*0050*/ 	.word	0x00000990


	//----- nvinfo : EIATTR_CRS_STACK_SIZE
	.align		4
.L_18:
        /*0054*/ 	.byte	0x04, 0x1e
        /*0056*/ 	.short	(.L_20 - .L_19)
.L_19:
        /*0058*/ 	.word	0x00000000


	//----- nvinfo : EIATTR_CBANK_PARAM_SIZE
	.align		4
.L_20:
        /*005c*/ 	.byte	0x03, 0x19
        /*005e*/ 	.short	0x0010


	//----- nvinfo : EIATTR_PARAM_CBANK
	.align		4
        /*0060*/ 	.byte	0x04, 0x0a
        /*0062*/ 	.short	(.L_22 - .L_21)
	.align		4
.L_21:
        /*0064*/ 	.word	index@(.nv.constant0._Z6searchmm)
        /*0068*/ 	.short	0x0380
        /*006a*/ 	.short	0x0010


	//----- nvinfo : EIATTR_SW_WAR
	.align		4
.L_22:
        /*006c*/ 	.byte	0x04, 0x36
        /*006e*/ 	.short	(.L_24 - .L_23)
.L_23:
        /*0070*/ 	.word	0x00000008
.L_24:


//--------------------- .nv.callgraph             --------------------------
	.section	.nv.callgraph,"",@"SHT_CUDA_CALLGRAPH"
	.align	4
	.sectionentsize	8
	.align		4
        /*0000*/ 	.word	0x00000000
	.align		4
        /*0004*/ 	.word	0xffffffff
	.align		4
        /*0008*/ 	.word	index@(_Z6searchmm)
	.align		4
        /*000c*/ 	.word	index@(vprintf)
	.align		4
        /*0010*/ 	.word	0x00000000
	.align		4
        /*0014*/ 	.word	0xfffffffe
	.align		4
        /*0018*/ 	.word	0x00000000
	.align		4
        /*001c*/ 	.word	0xfffffffd
	.align		4
        /*0020*/ 	.word	0x00000000
	.align		4
        /*0024*/ 	.word	0xfffffffc


//--------------------- .nv.constant4             --------------------------
	.section	.nv.constant4,"a",@progbits
	.align	8
	.align		8
.nv.constant4:
        /*0000*/ 	.dword	vprintf
	.align		8
        /*0008*/ 	.dword	$str


//--------------------- .text._Z6searchmm         --------------------------
	.section	.text._Z6searchmm,"ax",@progbits
	.align	128
        .global         _Z6searchmm
        .type           _Z6searchmm,@function
        .size           _Z6searchmm,(.L_x_10 - _Z6searchmm)
        .other          _Z6searchmm,@"STO_CUDA_ENTRY STV_DEFAULT"
_Z6searchmm:
.text._Z6searchmm:
[----:B------:R-:W0:Y:S01]  /*0000*/  LDC R1, c[0x0][0x37c] ;  /* 0x0000df00ff017b82 */ /* 0x000e220000000800 */
[----:B------:R-:W1:Y:S01]  /*0010*/  S2R R0, SR_TID.X ;  /* 0x0000000000007919 */ /* 0x000e620000002100 */
[----:B------:R-:W2:Y:S06]  /*0020*/  LDCU UR5, c[0x0][0x2fc] ;  /* 0x00005f80ff0577ac */ /* 0x000eac0008000800 */
[----:B------:R-:W1:Y:S01]  /*0030*/  S2UR UR6, SR_CTAID.X ;  /* 0x00000000000679c3 */ /* 0x000e620000002500 */
[----:B0-----:R-:W-:Y:S01]  /*0040*/  VIADD R1, R1, 0xfffffff0 ;  /* 0xfffffff001017836 */ /* 0x001fe20000000000 */
[----:B------:R-:W0:Y:S01]  /*0050*/  LDCU.128 UR8, c[0x0][0x380] ;  /* 0x00007000ff0877ac */ /* 0x000e220008000c00 */
[----:B------:R-:W3:Y:S05]  /*0060*/  LDCU UR4, c[0x0][0x2f8] ;  /* 0x00005f00ff0477ac */ /* 0x000eea0008000800 */
[----:B------:R-:W1:Y:S02]  /*0070*/  LDC R19, c[0x0][0x360] ;  /* 0x0000d800ff137b82 */ /* 0x000e640000000800 */
[----:B-1----:R-:W-:Y:S01]  /*0080*/  IMAD R0, R19, UR6, R0 ;  /* 0x0000000613007c24 */ /* 0x002fe2000f8e0200 */
[----:B------:R-:W1:Y:S04]  /*0090*/  LDCU UR6, c[0x0][0x370] ;  /* 0x00006e00ff0677ac */ /* 0x000e680008000800 */
[----:B0-----:R-:W-:-:S04]  /*00a0*/  IADD3 R18, P1, PT, R0, UR8, RZ ;  /* 0x0000000800127c10 */ /* 0x001fc8000ff3e0ff */
[----:B------:R-:W-:Y:S01]  /*00b0*/  ISETP.GE.U32.AND P0, PT, R18, UR10, PT ;  /* 0x0000000a12007c0c */ /* 0x000fe2000bf06070 */
[----:B------:R-:W-:Y:S01]  /*00c0*/  IMAD.X R17, RZ, RZ, UR9, P1 ;  /* 0x00000009ff117e24 */ /* 0x000fe200088e06ff */
[----:B---3--:R-:W-:-:S04]  /*00d0*/  IADD3 R16, P1, PT, R1, UR4, RZ ;  /* 0x0000000401107c10 */ /* 0x008fc8000ff3e0ff */
[----:B------:R-:W-:Y:S01]  /*00e0*/  ISETP.GE.U32.AND.EX P0, PT, R17, UR11, PT, P0 ;  /* 0x0000000b11007c0c */ /* 0x000fe2000bf06100 */
[----:B--2---:R-:W-:Y:S02]  /*00f0*/  IMAD.X R2, RZ, RZ, UR5, P1 ;  /* 0x00000005ff027e24 */ /* 0x004fe400088e06ff */
[----:B-1----:R-:W-:-:S10]  /*0100*/  IMAD R19, R19, UR6, RZ ;  /* 0x0000000613137c24 */ /* 0x002fd4000f8e02ff */
[----:B------:R-:W-:Y:S05]  /*0110*/  @P0 EXIT ;  /* 0x000000000000094d */ /* 0x000fea0003800000 */
.L_x_8:
[----:B------:R-:W-:Y:S01]  /*0120*/  LOP3.LUT R7, R18, 0xf3bcc909, RZ, 0x3c, !PT ;  /* 0xf3bcc90912077812 */ /* 0x000fe200078e3cff */
[----:B------:R-:W-:Y:S01]  /*0130*/  BSSY.RECONVERGENT B0, `(.L_x_0) ;  /* 0x000006e000007945 */ /* 0x000fe20003800200 */
[----:B------:R-:W-:Y:S02]  /*0140*/  LOP3.LUT R6, R17, 0x6a09e667, RZ, 0x3c, !PT ;  /* 0x6a09e66711067812 */ /* 0x000fe400078e3cff */
[----:B------:R-:W-:Y:S02]  /*0150*/  IADD3 R7, P0, PT, R7, 0x7f4a7c15, RZ ;  /* 0x7f4a7c1507077810 */ /* 0x000fe40007f1e0ff */
[----:B------:R-:W-:Y:S02]  /*0160*/  LOP3.LUT R8, R17, 0x26aa1fc, RZ, 0x3c, !PT ;  /* 0x026aa1fc11087812 */ /* 0x000fe400078e3cff */
[----:B------:R-:W-:Y:S02]  /*0170*/  IADD3.X R6, PT, PT, R6, -0x61c88647, RZ, P0, !PT ;  /* 0x9e3779b906067810 */ /* 0x000fe400007fe4ff */
[----:B------:R-:W-:-:S02]  /*0180*/  LOP3.LUT R5, R18, 0x2d2b42a7, RZ, 0x3c, !PT ;  /* 0x2d2b42a712057812 */ /* 0x000fc400078e3cff */
[----:B------:R-:W-:Y:S02]  /*0190*/  LOP3.LUT R6, R6, 0xea09ca04, RZ, 0x3c, !PT ;  /* 0xea09ca0406067812 */ /* 0x000fe400078e3cff */
[----:B------:R-:W-:Y:S02]  /*01a0*/  SHF.R.U32.HI R4, RZ, 0x1e, R8 ;  /* 0x0000001eff047819 */ /* 0x000fe40000011608 */
[----:B------:R-:W-:Y:S02]  /*01b0*/  SHF.R.U32.HI R0, RZ, 0x1e, R6 ;  /* 0x0000001eff007819 */ /* 0x000fe40000011606 */
[----:B------:R-:W-:Y:S02]  /*01c0*/  LOP3.LUT R7, R7, 0x385aacb4, RZ, 0x3c, !PT ;  /* 0x385aacb407077812 */ /* 0x000fe400078e3cff */
[----:B------:R-:W-:Y:S02]  /*01d0*/  SHF.R.U64 R5, R5, 0x1e, R8 ;  /* 0x0000001e05057819 */ /* 0x000fe40000001208 */
[----:B------:R-:W-:-:S02]  /*01e0*/  LOP3.LUT R3, R4, 0x26aa1fc, R17, 0x96, !PT ;  /* 0x026aa1fc04037812 */ /* 0x000fc400078e9611 */
[----:B------:R-:W-:Y:S02]  /*01f0*/  LOP3.LUT R0, R0, R6, RZ, 0x3c, !PT ;  /* 0x0000000600007212 */ /* 0x000fe400078e3cff */
[----:B------:R-:W-:Y:S01]  /*0200*/  SHF.R.U64 R4, R7, 0x1e, R6 ;  /* 0x0000001e07047819 */ /* 0x000fe20000001206 */
[----:B------:R-:W-:Y:S01]  /*0210*/  IMAD R3, R3, 0x1ce4e5b9, RZ ;  /* 0x1ce4e5b903037824 */ /* 0x000fe200078e02ff */
[----:B------:R-:W-:Y:S01]  /*0220*/  LOP3.LUT R6, R5, 0x2d2b42a7, R18, 0x96, !PT ;  /* 0x2d2b42a705067812 */ /* 0x000fe200078e9612 */
[----:B------:R-:W-:Y:S01]  /*0230*/  IMAD R5, R0, 0x1ce4e5b9, RZ ;  /* 0x1ce4e5b900057824 */ /* 0x000fe200078e02ff */
[----:B------:R-:W-:-:S03]  /*0240*/  LOP3.LUT R4, R4, R7, RZ, 0x3c, !PT ;  /* 0x0000000704047212 */ /* 0x000fc600078e3cff */
[C---:B------:R-:W-:Y:S02]  /*0250*/  IMAD R3, R6.reuse, -0x40a7b893, R3 ;  /* 0xbf58476d06037824 */ /* 0x040fe400078e0203 */
[----:B------:R-:W-:-:S04]  /*0260*/  IMAD.WIDE.U32 R6, R6, 0x1ce4e5b9, RZ ;  /* 0x1ce4e5b906067825 */ /* 0x000fc800078e00ff */
[C---:B------:R-:W-:Y:S02]  /*0270*/  IMAD R9, R4.reuse, -0x40a7b893, R5 ;  /* 0xbf58476d04097824 */ /* 0x040fe400078e0205 */
[----:B------:R-:W-:-:S04]  /*0280*/  IMAD.WIDE.U32 R4, R4, 0x1ce4e5b9, RZ ;  /* 0x1ce4e5b904047825 */ /* 0x000fc800078e00ff */
[----:B------:R-:W-:Y:S02]  /*0290*/  IMAD.IADD R8, R7, 0x1, R3 ;  /* 0x0000000107087824 */ /* 0x000fe400078e0203 */
[----:B------:R-:W-:-:S03]  /*02a0*/  IMAD.IADD R3, R5, 0x1, R9 ;  /* 0x0000000105037824 */ /* 0x000fc600078e0209 */
[--C-:B------:R-:W-:Y:S02]  /*02b0*/  SHF.R.U32.HI R5, RZ, 0x1b, R8.reuse ;  /* 0x0000001bff057819 */ /* 0x100fe40000011608 */
[--C-:B------:R-:W-:Y:S02]  /*02c0*/  SHF.R.U32.HI R0, RZ, 0x1b, R3.reuse ;  /* 0x0000001bff007819 */ /* 0x100fe40000011603 */
[----:B------:R-:W-:Y:S02]  /*02d0*/  SHF.R.U64 R7, R6, 0x1b, R8 ;  /* 0x0000001b06077819 */ /* 0x000fe40000001208 */
[----:B------:R-:W-:Y:S02]  /*02e0*/  LOP3.LUT R0, R0, R3, RZ, 0x3c, !PT ;  /* 0x0000000300007212 */ /* 0x000fe400078e3cff */
[----:B------:R-:W-:Y:S02]  /*02f0*/  LOP3.LUT R5, R5, R8, RZ, 0x3c, !PT ;  /* 0x0000000805057212 */ /* 0x000fe400078e3cff */
[----:B------:R-:W-:-:S02]  /*0300*/  SHF.R.U64 R3, R4, 0x1b, R3 ;  /* 0x0000001b04037819 */ /* 0x000fc40000001203 */
[----:B------:R-:W-:Y:S01]  /*0310*/  LOP3.LUT R6, R7, R6, RZ, 0x3c, !PT ;  /* 0x0000000607067212 */ /* 0x000fe200078e3cff */
[----:B------:R-:W-:Y:S01]  /*0320*/  IMAD R5, R5, 0x133111eb, RZ ;  /* 0x133111eb05057824 */ /* 0x000fe200078e02ff */
[----:B------:R-:W-:Y:S01]  /*0330*/  LOP3.LUT R4, R3, R4, RZ, 0x3c, !PT ;  /* 0x0000000403047212 */ /* 0x000fe200078e3cff */
[----:B------:R-:W-:Y:S02]  /*0340*/  IMAD R3, R0, 0x133111eb, RZ ;  /* 0x133111eb00037824 */ /* 0x000fe400078e02ff */
[----:B------:R-:W-:Y:S02]  /*0350*/  IMAD R9, R6, -0x6b2fb645, R5 ;  /* 0x94d049bb06097824 */ /* 0x000fe400078e0205 */
[----:B------:R-:W-:Y:S02]  /*0360*/  IMAD R3, R4, -0x6b2fb645, R3 ;  /* 0x94d049bb04037824 */ /* 0x000fe400078e0203 */
[----:B------:R-:W-:-:S04]  /*0370*/  IMAD.WIDE.U32 R6, R6, 0x133111eb, RZ ;  /* 0x133111eb06067825 */ /* 0x000fc800078e00ff */
[----:B------:R-:W-:-:S04]  /*0380*/  IMAD.WIDE.U32 R4, R4, 0x133111eb, RZ ;  /* 0x133111eb04047825 */ /* 0x000fc800078e00ff */
[----:B------:R-:W-:Y:S02]  /*0390*/  IMAD.IADD R9, R7, 0x1, R9 ;  /* 0x0000000107097824 */ /* 0x000fe400078e0209 */
[----:B------:R-:W-:-:S03]  /*03a0*/  IMAD.IADD R5, R5, 0x1, R3 ;  /* 0x0000000105057824 */ /* 0x000fc600078e0203 */
[----:B------:R-:W-:Y:S02]  /*03b0*/  SHF.R.U64 R7, R6, 0x1f, R9 ;  /* 0x0000001f06077819 */ /* 0x000fe40000001209 */
[----:B------:R-:W-:Y:S02]  /*03c0*/  SHF.R.U64 R3, R4, 0x1f, R5 ;  /* 0x0000001f04037819 */ /* 0x000fe40000001205 */
[----:B------:R-:W-:Y:S02]  /*03d0*/  SHF.R.U32.HI R8, RZ, 0x1f, R9 ;  /* 0x0000001fff087819 */ /* 0x000fe40000011609 */
[----:B------:R-:W-:Y:S02]  /*03e0*/  LOP3.LUT R7, R7, R6, RZ, 0x3c, !PT ;  /* 0x0000000607077212 */ /* 0x000fe400078e3cff */
[----:B------:R-:W-:Y:S02]  /*03f0*/  SHF.R.U32.HI R0, RZ, 0x1f, R5 ;  /* 0x0000001fff007819 */ /* 0x000fe40000011605 */
[----:B------:R-:W-:-:S02]  /*0400*/  LOP3.LUT R4, R3, R4, RZ, 0x3c, !PT ;  /* 0x0000000403047212 */ /* 0x000fc400078e3cff */
[----:B------:R-:W-:Y:S02]  /*0410*/  LOP3.LUT R6, R8, R9, RZ, 0x3c, !PT ;  /* 0x0000000908067212 */ /* 0x000fe400078e3cff */
[----:B------:R-:W-:Y:S01]  /*0420*/  LOP3.LUT R3, R0, R5, RZ, 0x3c, !PT ;  /* 0x0000000500037212 */ /* 0x000fe200078e3cff */
[----:B------:R-:W-:Y:S01]  /*0430*/  IMAD.MOV.U32 R0, RZ, RZ, RZ ;  /* 0x000000ffff007224 */ /* 0x000fe200078e00ff */
[----:B------:R-:W-:-:S04]  /*0440*/  LOP3.LUT P0, RZ, R4, R7, RZ, 0xfc, !PT ;  /* 0x0000000704ff7212 */ /* 0x000fc8000780fcff */
[----:B------:R-:W-:-:S04]  /*0450*/  LOP3.LUT P0, RZ, R3, R6, RZ, 0xfc, P0 ;  /* 0x0000000603ff7212 */ /* 0x000fc8000000fcff */
[----:B------:R-:W-:Y:S02]  /*0460*/  SEL R5, R3, 0x6a09e667, P0 ;  /* 0x6a09e66703057807 */ /* 0x000fe40000000000 */
[----:B------:R-:W-:Y:S02]  /*0470*/  SEL R4, R4, 0xf3bcc909, P0 ;  /* 0xf3bcc90904047807 */ /* 0x000fe40000000000 */
[----:B------:R-:W-:Y:S02]  /*0480*/  SEL R3, R7, 0x7f4a7c15, P0 ;  /* 0x7f4a7c1507037807 */ /* 0x000fe40000000000 */
[----:B------:R-:W-:-:S07]  /*0490*/  SEL R9, R6, 0x9e3779b9, P0 ;  /* 0x9e3779b906097807 */ /* 0x000fce0000000000 */
.L_x_5:
[----:B------:R-:W-:Y:S01]  /*04a0*/  IADD3 R6, P0, PT, R4, R3, RZ ;  /* 0x0000000304067210 */ /* 0x000fe20007f1e0ff */
[----:B------:R-:W-:Y:S01]  /*04b0*/  UMOV UR4, URZ ;  /* 0x000000ff00047c82 */ /* 0x000fe20008000000 */
[----:B------:R-:W-:Y:S01]  /*04c0*/  LOP3.LUT R14, R3, R4, RZ, 0x3c, !PT ;  /* 0x00000004030e7212 */ /* 0x000fe200078e3cff */
[----:B------:R-:W-:Y:S01]  /*04d0*/  BSSY.RECONVERGENT B1, `(.L_x_1) ;  /* 0x000002e000017945 */ /* 0x000fe20003800200 */
[----:B------:R-:W-:Y:S01]  /*04e0*/  LOP3.LUT R15, R9, R5, RZ, 0x3c, !PT ;  /* 0x00000005090f7212 */ /* 0x000fe200078e3cff */
[--C-:B------:R-:W-:Y:S01]  /*04f0*/  IMAD.X R7, R5, 0x1, R9.reuse, P0 ;  /* 0x0000000105077824 */ /* 0x100fe200000e0609 */
[----:B------:R-:W-:Y:S01]  /*0500*/  SHF.L.W.U32.HI R10, R3, 0x11, R9 ;  /* 0x00000011030a7819 */ /* 0x000fe20000010e09 */
[----:B------:R-:W-:Y:S01]  /*0510*/  IMAD.SHL.U32 R11, R14, 0x200000, RZ ;  /* 0x002000000e0b7824 */ /* 0x000fe200078e00ff */
[----:B------:R-:W-:Y:S02]  /*0520*/  SHF.L.W.U32.HI R8, R9, 0x11, R3 ;  /* 0x0000001109087819 */ /* 0x000fe40000010e03 */
[----:B------:R-:W-:-:S02]  /*0530*/  SHF.L.W.U32.HI R6, R7, 0x11, R6 ;  /* 0x0000001107067819 */ /* 0x000fc40000010e06 */
[----:B------:R-:W-:Y:S02]  /*0540*/  SHF.L.U64.HI R13, R14, 0x15, R15 ;  /* 0x000000150e0d7819 */ /* 0x000fe4000001020f */
[----:B------:R-:W-:Y:S01]  /*0550*/  LOP3.LUT R10, R10, R11, RZ, 0x3c, !PT ;  /* 0x0000000b0a0a7212 */ /* 0x000fe200078e3cff */
[----:B------:R-:W-:Y:S01]  /*0560*/  IMAD.IADD R6, R6, 0x1, R3 ;  /* 0x0000000106067824 */ /* 0x000fe200078e0203 */
[----:B------:R-:W-:Y:S02]  /*0570*/  LOP3.LUT R12, R8, R13, RZ, 0x3c, !PT ;  /* 0x0000000d080c7212 */ /* 0x000fe400078e3cff */
[----:B------:R-:W-:Y:S01]  /*0580*/  SHF.L.W.U32.HI R8, R14, 0x1c, R15 ;  /* 0x0000001c0e087819 */ /* 0x000fe20000010e0f */
[----:B------:R-:W-:Y:S01]  /*0590*/  IMAD.WIDE.U32 R6, R6, 0x3, RZ ;  /* 0x0000000306067825 */ /* 0x000fe200078e00ff */
[----:B------:R-:W-:Y:S02]  /*05a0*/  SHF.L.W.U32.HI R11, R15, 0x1c, R14 ;  /* 0x0000001c0f0b7819 */ /* 0x000fe40000010e0e */
[----:B------:R-:W-:Y:S01]  /*05b0*/  LOP3.LUT R9, R12, R9, R5, 0x96, !PT ;  /* 0x000000090c097212 */ /* 0x000fe200078e9605 */
[----:B------:R-:W-:Y:S01]  /*05c0*/  VIADD R7, R7, UR4 ;  /* 0x0000000407077c36 */ /* 0x000fe20008000000 */
[----:B------:R-:W-:Y:S01]  /*05d0*/  ISETP.NE.AND P0, PT, R6, RZ, PT ;  /* 0x000000ff0600720c */ /* 0x000fe20003f05270 */
[----:B------:R-:W-:Y:S01]  /*05e0*/  IMAD.MOV.U32 R5, RZ, RZ, R8 ;  /* 0x000000ffff057224 */ /* 0x000fe200078e0008 */
[----:B------:R-:W-:Y:S01]  /*05f0*/  LOP3.LUT R3, R10, R3, R4, 0x96, !PT ;  /* 0x000000030a037212 */ /* 0x000fe200078e9604 */
[----:B------:R-:W-:-:S10]  /*0600*/  IMAD.MOV.U32 R4, RZ, RZ, R11 ;  /* 0x000000ffff047224 */ /* 0x000fd400078e000b */
[----:B------:R-:W-:Y:S05]  /*0610*/  @P0 BRA `(.L_x_2) ;  /* 0x0000000000640947 */ /* 0x000fea0003800000 */
[----:B------:R-:W-:Y:S01]  /*0620*/  BSSY.RECONVERGENT B2, `(.L_x_3) ;  /* 0x0000016000027945 */ /* 0x000fe20003800200 */
.L_x_4:
[----:B------:R-:W-:Y:S02]  /*0630*/  IADD3 R6, P0, PT, R4, R3, RZ ;  /* 0x0000000304067210 */ /* 0x000fe40007f1e0ff */
[----:B------:R-:W-:Y:S02]  /*0640*/  LOP3.LUT R8, R3, R4, RZ, 0x3c, !PT ;  /* 0x0000000403087212 */ /* 0x000fe400078e3cff */
[----:B------:R-:W-:Y:S01]  /*0650*/  LOP3.LUT R11, R9, R5, RZ, 0x3c, !PT ;  /* 0x00000005090b7212 */ /* 0x000fe200078e3cff */
[----:B------:R-:W-:Y:S01]  /*0660*/  IMAD.X R7, R5, 0x1, R9, P0 ;  /* 0x0000000105077824 */ /* 0x000fe200000e0609 */
[----:B------:R-:W-:Y:S01]  /*0670*/  SHF.L.W.U32.HI R10, R9, 0x11, R3 ;  /* 0x00000011090a7819 */ /* 0x000fe20000010e03 */
[C---:B------:R-:W-:Y:S01]  /*0680*/  IMAD.SHL.U32 R15, R8.reuse, 0x200000, RZ ;  /* 0x00200000080f7824 */ /* 0x040fe200078e00ff */
[----:B------:R-:W-:Y:S02]  /*0690*/  SHF.L.U64.HI R13, R8, 0x15, R11 ;  /* 0x00000015080d7819 */ /* 0x000fe4000001020b */
[----:B------:R-:W-:-:S02]  /*06a0*/  SHF.L.W.U32.HI R6, R7, 0x11, R6 ;  /* 0x0000001107067819 */ /* 0x000fc40000010e06 */
[----:B------:R-:W-:Y:S02]  /*06b0*/  SHF.L.W.U32.HI R12, R3, 0x11, R9 ;  /* 0x00000011030c7819 */ /* 0x000fe40000010e09 */
[----:B------:R-:W-:Y:S01]  /*06c0*/  LOP3.LUT R10, R10, R13, RZ, 0x3c, !PT ;  /* 0x0000000d0a0a7212 */ /* 0x000fe200078e3cff */
[----:B------:R-:W-:Y:S01]  /*06d0*/  IMAD.IADD R6, R6, 0x1, R3 ;  /* 0x0000000106067824 */ /* 0x000fe200078e0203 */
[----:B------:R-:W-:Y:S02]  /*06e0*/  SHF.L.W.U32.HI R13, R8, 0x1c, R11 ;  /* 0x0000001c080d7819 */ /* 0x000fe40000010e0b */
[----:B------:R-:W-:Y:S01]  /*06f0*/  LOP3.LUT R12, R12, R15, RZ, 0x3c, !PT ;  /* 0x0000000f0c0c7212 */ /* 0x000fe200078e3cff */
[----:B------:R-:W-:Y:S01]  /*0700*/  IMAD.WIDE.U32 R6, R6, 0x3, RZ ;  /* 0x0000000306067825 */ /* 0x000fe200078e00ff */
[----:B------:R-:W-:Y:S02]  /*0710*/  SHF.L.W.U32.HI R8, R11, 0x1c, R8 ;  /* 0x0000001c0b087819 */ /* 0x000fe40000010e08 */
[----:B------:R-:W-:Y:S01]  /*0720*/  LOP3.LUT R9, R10, R9, R5, 0x96, !PT ;  /* 0x000000090a097212 */ /* 0x000fe200078e9605 */
[----:B------:R-:W-:Y:S01]  /*0730*/  IMAD.MOV.U32 R5, RZ, RZ, R13 ;  /* 0x000000ffff057224 */ /* 0x000fe200078e000d */
[----:B------:R-:W-:-:S02]  /*0740*/  ISETP.NE.AND P0, PT, R6, RZ, PT ;  /* 0x000000ff0600720c */ /* 0x000fc40003f05270 */
[----:B------:R-:W-:Y:S01]  /*0750*/  LOP3.LUT R3, R12, R3, R4, 0x96, !PT ;  /* 0x000000030c037212 */ /* 0x000fe200078e9604 */
[----:B------:R-:W-:-:S10]  /*0760*/  IMAD.MOV.U32 R4, RZ, RZ, R8 ;  /* 0x000000ffff047224 */ /* 0x000fd400078e0008 */
[----:B------:R-:W-:Y:S05]  /*0770*/  @!P0 BRA `(.L_x_4) ;  /* 0xfffffffc00ac8947 */ /* 0x000fea000383ffff */
[----:B------:R-:W-:Y:S05]  /*0780*/  BSYNC.RECONVERGENT B2 ;  /* 0x0000000000027941 */ /* 0x000fea0003800200 */
.L_x_3:
[----:B------:R-:W-:Y:S02]  /*0790*/  UMOV UR4, URZ ;  /* 0x000000ff00047c82 */ /* 0x000fe40008000000 */
[----:B------:R-:W-:-:S07]  /*07a0*/  VIADD R7, R7, UR4 ;  /* 0x0000000407077c36 */ /* 0x000fce0008000000 */
.L_x_2:
[----:B------:R-:W-:Y:S05]  /*07b0*/  BSYNC.RECONVERGENT B1 ;  /* 0x0000000000017941 */ /* 0x000fea0003800200 */
.L_x_1:
[----:B------:R-:W-:Y:S01]  /*07c0*/  ISETP.GE.U32.AND P0, PT, R6, RZ, PT ;  /* 0x000000ff0600720c */ /* 0x000fe20003f06070 */
[----:B------:R-:W-:Y:S02]  /*07d0*/  IMAD.MOV.U32 R10, RZ, RZ, R0 ;  /* 0x000000ffff0a7224 */ /* 0x000fe400078e0000 */
[----:B------:R-:W-:Y:S01]  /*07e0*/  VIADD R0, R0, 0x1 ;  /* 0x0000000100007836 */ /* 0x000fe20000000000 */
[----:B------:R-:W-:-:S13]  /*07f0*/  ISETP.GE.U32.AND.EX P0, PT, R7, 0x1, PT, P0 ;  /* 0x000000010700780c */ /* 0x000fda0003f06100 */
[----:B------:R-:W-:Y:S05]  /*0800*/  @!P0 BRA `(.L_x_5) ;  /* 0xfffffffc00248947 */ /* 0x000fea000383ffff */
[----:B------:R-:W-:Y:S05]  /*0810*/  BSYNC.RECONVERGENT B0 ;  /* 0x0000000000007941 */ /* 0x000fea0003800200 */
.L_x_0:
[----:B------:R-:W-:Y:S01]  /*0820*/  ISETP.GE.U32.AND P0, PT, R10, 0x17, PT ;  /* 0x000000170a00780c */ /* 0x000fe20003f06070 */
[----:B------:R-:W-:-:S12]  /*0830*/  BSSY.RECONVERGENT B6, `(.L_x_6) ;  /* 0x000000f000067945 */ /* 0x000fd80003800200 */
[----:B------:R-:W-:Y:S05]  /*0840*/  @!P0 BRA `(.L_x_7) ;  /* 0x0000000000348947 */ /* 0x000fea0003800000 */
[----:B------:R0:W-:Y:S01]  /*0850*/  STL [R1+0x8], R10 ;  /* 0x0000080a01007387 */ /* 0x0001e20000100800 */
[----:B------:R-:W-:Y:S01]  /*0860*/  IMAD.MOV.U32 R11, RZ, RZ, R17 ;  /* 0x000000ffff0b7224 */ /* 0x000fe200078e0011 */
[----:B------:R-:W-:Y:S01]  /*0870*/  MOV R0, 0x0 ;  /* 0x0000000000007802 */ /* 0x000fe20000000f00 */
[----:B------:R-:W1:Y:S01]  /*0880*/  LDCU.64 UR4, c[0x4][0x8] ;  /* 0x01000100ff0477ac */ /* 0x000e620008000a00 */
[----:B------:R-:W-:Y:S02]  /*0890*/  IMAD.MOV.U32 R6, RZ, RZ, R16 ;  /* 0x000000ffff067224 */ /* 0x000fe400078e0010 */
[----:B------:R2:W3:Y:S01]  /*08a0*/  LDC.64 R8, c[0x4][R0] ;  /* 0x0100000000087b82 */ /* 0x0004e20000000a00 */
[----:B------:R-:W-:Y:S02]  /*08b0*/  IMAD.MOV.U32 R7, RZ, RZ, R2 ;  /* 0x000000ffff077224 */ /* 0x000fe400078e0002 */
[----:B0-----:R-:W-:-:S05]  /*08c0*/  IMAD.MOV.U32 R10, RZ, RZ, R18 ;  /* 0x000000ffff0a7224 */ /* 0x001fca00078e0012 */
[----:B------:R2:W-:Y:S01]  /*08d0*/  STL.64 [R1], R10 ;  /* 0x0000000a01007387 */ /* 0x0005e20000100a00 */
[----:B-1----:R-:W-:Y:S02]  /*08e0*/  IMAD.U32 R4, RZ, RZ, UR4 ;  /* 0x00000004ff047e24 */ /* 0x002fe4000f8e00ff */
[----:B------:R-:W-:-:S07]  /*08f0*/  IMAD.U32 R5, RZ, RZ, UR5 ;  /* 0x00000005ff057e24 */ /* 0x000fce000f8e00ff */
[----:B------:R-:W-:-:S07]  /*0900*/  LEPC R20, `(.L_x_7) ;  /* 0x000000001014794e */ /* 0x000fce0000000000 */
[----:B--23--:R-:W-:Y:S05]  /*0910*/  CALL.ABS.NOINC R8 ;  /* 0x0000000008007343 */ /* 0x00cfea0003c00000 */
.L_x_7:
[----:B------:R-:W-:Y:S05]  /*0920*/  BSYNC.RECONVERGENT B6 ;  /* 0x0000000000067941 */ /* 0x000fea0003800200 */
.L_x_6:
[----:B------:R-:W0:Y:S01]  /*0930*/  LDCU.64 UR4, c[0x0][0x388] ;  /* 0x00007100ff0477ac */ /* 0x000e220008000a00 */
[----:B------:R-:W-:-:S05]  /*0940*/  IADD3 R18, P0, PT, R19, R18, RZ ;  /* 0x0000001213127210 */ /* 0x000fca0007f1e0ff */
[----:B------:R-:W-:Y:S01]  /*0950*/  IMAD.X R17, RZ, RZ, R17, P0 ;  /* 0x000000ffff117224 */ /* 0x000fe200000e0611 */
[----:B0-----:R-:W-:-:S04]  /*0960*/  ISETP.GE.U32.AND P0, PT, R18, UR4, PT ;  /* 0x0000000412007c0c */ /* 0x001fc8000bf06070 */
[----:B------:R-:W-:-:S13]  /*0970*/  ISETP.GE.U32.AND.EX P0, PT, R17, UR5, PT, P0 ;  /* 0x0000000511007c0c */ /* 0x000fda000bf06100 */
[----:B------:R-:W-:Y:S05]  /*0980*/  @!P0 BRA `(.L_x_8) ;  /* 0xfffffff400e48947 */ /* 0x000fea000383ffff */
[----:B------:R-:W-:Y:S05]  /*0990*/  EXIT ;  /* 0x000000000000794d */ /* 0x000fea0003800000 */
.L_x_9:
[----:B------:R-:W-:-:S00]  /*09a0*/  BRA `(.L_x_9) ;  /* 0xfffffffc00fc7947 */ /* 0x000fc0000383ffff */
[----:B------:R-:W-:-:S00]  /*09b0*/  NOP ;  /* 0x0000000000007918 */ /* 0x000fc00000000000 */
        /* <DEDUP_REMOVED lines=12> */
.L_x_10:


//--------------------- .nv.global.init           --------------------------
	.section	.nv.global.init,"aw",@progbits
.nv.global.init:
	.type		$str,@object
	.size		$str,(.L_0 - $str)
$str:
        /*0000*/ 	.byte	0x53, 0x65, 0x65, 0x64, 0x20, 0x25, 0x6c, 0x6c, 0x75, 0x20, 0x77, 0x69, 0x74, 0x68, 0x20, 0x25
        /*0010*/ 	.byte	0x64, 0x0a, 0x00
.L_0:


//--------------------- .nv.shared.reserved.0     --------------------------
	.section	.nv.shared.reserved.0,"aw",@nobits
	.weak		__nv_reservedSMEM_offset_0_alias
	.size		__nv_reservedSMEM_offset_0_alias, 0, 64
	.other		__nv_reservedSMEM_offset_0_alias,@"STO_CUDA_RESERVED_SHARED STV_DEFAULT"
__nv_reservedSMEM_offset_0_alias:
	.zero		0
	.zero		64


//--------------------- .nv.constant0._Z6searchmm --------------------------
	.section	.nv.constant0._Z6searchmm,"a",@progbits
	.sectionflags	@""
	.align	4
.nv.constant0._Z6searchmm:
	.zero		912


//--------------------- SYMBOLS --------------------------

	.type		.nv.reservedSmem.offset0,@object
	.size		.nv.reservedSmem.offset0,0x4
	.type		vprintf,@function
